	.headerflags	@"EF_CUDA_TEXMODE_UNIFIED EF_CUDA_64BIT_ADDRESS EF_CUDA_ACCELERATORS EF_CUDA_SM90 EF_CUDA_VIRTUAL_SM(EF_CUDA_SM90)"
	.elftype	@"ET_EXEC"


//--------------------- .nv.info                  --------------------------
	.section	.nv.info,"",@"SHT_CUDA_INFO"
	.align	4


	//----- nvinfo : EIATTR_REGCOUNT
	.align		4
        /*0000*/ 	.byte	0x04, 0x2f
        /*0002*/ 	.short	(.L_1 - .L_0)
	.align		4
.L_0:
        /*0004*/ 	.word	index@(triton_poi_fused_add_convolution_relu_threshold_backward_2)
        /*0008*/ 	.word	0x00000010


	//----- nvinfo : EIATTR_MIN_STACK_SIZE
	.align		4
.L_1:
        /*000c*/ 	.byte	0x04, 0x12
        /*000e*/ 	.short	(.L_3 - .L_2)
	.align		4
.L_2:
        /*0010*/ 	.word	index@(triton_poi_fused_add_convolution_relu_threshold_backward_2)
        /*0014*/ 	.word	0x00000000


	//----- nvinfo : EIATTR_FRAME_SIZE
	.align		4
.L_3:
        /*0018*/ 	.byte	0x04, 0x11
        /*001a*/ 	.short	(.L_5 - .L_4)
	.align		4
.L_4:
        /*001c*/ 	.word	index@(triton_poi_fused_add_convolution_relu_threshold_backward_2)
        /*0020*/ 	.word	0x00000000


	//----- nvinfo : EIATTR_MIN_STACK_SIZE
	.align		4
.L_5:
        /*0024*/ 	.byte	0x04, 0x12
        /*0026*/ 	.short	(.L_7 - .L_6)
	.align		4
.L_6:
        /*0028*/ 	.word	index@(triton_poi_fused_add_convolution_relu_threshold_backward_2)
        /*002c*/ 	.word	0x00000000
.L_7:


//--------------------- .nv.info.triton_poi_fused_add_convolution_relu_threshold_backward_2 --------------------------
	.section	.nv.info.triton_poi_fused_add_convolution_relu_threshold_backward_2,"",@"SHT_CUDA_INFO"
	.sectionflags	@""
	.align	4


	//----- nvinfo : EIATTR_CUDA_API_VERSION
	.align		4
        /*0000*/ 	.byte	0x04, 0x37
        /*0002*/ 	.short	(.L_9 - .L_8)
.L_8:
        /*0004*/ 	.word	0x0000007c


	//----- nvinfo : EIATTR_KPARAM_INFO
	.align		4
.L_9:
        /*0008*/ 	.byte	0x04, 0x17
        /*000a*/ 	.short	(.L_11 - .L_10)
.L_10:
        /*000c*/ 	.word	0x00000000
        /*0010*/ 	.short	0x0004
        /*0012*/ 	.short	0x0020
        /*0014*/ 	.byte	0x00, 0xf0, 0x11, 0x00


	//----- nvinfo : EIATTR_KPARAM_INFO
	.align		4
.L_11:
        /*0018*/ 	.byte	0x04, 0x17
        /*001a*/ 	.short	(.L_13 - .L_12)
.L_12:
        /*001c*/ 	.word	0x00000000
        /*0020*/ 	.short	0x0003
        /*0022*/ 	.short	0x0018
        /*0024*/ 	.byte	0x00, 0xf4, 0x21, 0x00


	//----- nvinfo : EIATTR_KPARAM_INFO
	.align		4
.L_13:
        /*0028*/ 	.byte	0x04, 0x17
        /*002a*/ 	.short	(.L_15 - .L_14)
.L_14:
        /*002c*/ 	.word	0x00000000
        /*0030*/ 	.short	0x0002
        /*0032*/ 	.short	0x0010
        /*0034*/ 	.byte	0x00, 0xf4, 0x21, 0x00


	//----- nvinfo : EIATTR_KPARAM_INFO
	.align		4
.L_15:
        /*0038*/ 	.byte	0x04, 0x17
        /*003a*/ 	.short	(.L_17 - .L_16)
.L_16:
        /*003c*/ 	.word	0x00000000
        /*0040*/ 	.short	0x0001
        /*0042*/ 	.short	0x0008
        /*0044*/ 	.byte	0x00, 0xf4, 0x21, 0x00


	//----- nvinfo : EIATTR_KPARAM_INFO
	.align		4
.L_17:
        /*0048*/ 	.byte	0x04, 0x17
        /*004a*/ 	.short	(.L_19 - .L_18)
.L_18:
        /*004c*/ 	.word	0x00000000
        /*0050*/ 	.short	0x0000
        /*0052*/ 	.short	0x0000
        /*0054*/ 	.byte	0x00, 0xf4, 0x21, 0x00


	//----- nvinfo : EIATTR_SPARSE_MMA_MASK
	.align		4
.L_19:
        /*0058*/ 	.byte	0x03, 0x50
        /*005a*/ 	.short	0x0000


	//----- nvinfo : EIATTR_MAXREG_COUNT
	.align		4
        /*005c*/ 	.byte	0x03, 0x1b
        /*005e*/ 	.short	0x00ff


	//----- nvinfo : EIATTR_EXIT_INSTR_OFFSETS
	.align		4
        /*0060*/ 	.byte	0x04, 0x1c
        /*0062*/ 	.short	(.L_21 - .L_20)


	//   ....[0]....
.L_20:
        /*0064*/ 	.word	0x000002d0


	//   ....[1]....
        /*0068*/ 	.word	0x000002f0


	//----- nvinfo : EIATTR_REQNTID
	.align		4
.L_21:
        /*006c*/ 	.byte	0x04, 0x10
        /*006e*/ 	.short	(.L_23 - .L_22)
.L_22:
        /*0070*/ 	.word	0x00000080
        /*0074*/ 	.word	0x00000001
        /*0078*/ 	.word	0x00000001


	//----- nvinfo : EIATTR_CBANK_PARAM_SIZE
	.align		4
.L_23:
        /*007c*/ 	.byte	0x03, 0x19
        /*007e*/ 	.short	0x0024


	//----- nvinfo : EIATTR_PARAM_CBANK
	.align		4
        /*0080*/ 	.byte	0x04, 0x0a
        /*0082*/ 	.short	(.L_25 - .L_24)
	.align		4
.L_24:
        /*0084*/ 	.word	index@(.nv.constant0.triton_poi_fused_add_convolution_relu_threshold_backward_2)
        /*0088*/ 	.short	0x0210
        /*008a*/ 	.short	0x0024


	//----- nvinfo : EIATTR_SW_WAR
	.align		4
.L_25:
        /*008c*/ 	.byte	0x04, 0x36
        /*008e*/ 	.short	(.L_27 - .L_26)
.L_26:
        /*0090*/ 	.word	0x00000008
.L_27:


//--------------------- .nv.callgraph             --------------------------
	.section	.nv.callgraph,"",@"SHT_CUDA_CALLGRAPH"
	.align	4
	.sectionentsize	8
	.align		4
        /*0000*/ 	.word	0x00000000
	.align		4
        /*0004*/ 	.word	0xffffffff
	.align		4
        /*0008*/ 	.word	0x00000000
	.align		4
        /*000c*/ 	.word	0xfffffffe
	.align		4
        /*0010*/ 	.word	0x00000000
	.align		4
        /*0014*/ 	.word	0xfffffffd
	.align		4
        /*0018*/ 	.word	0x00000000
	.align		4
        /*001c*/ 	.word	0xfffffffc


//--------------------- .text.triton_poi_fused_add_convolution_relu_threshold_backward_2 --------------------------
	.section	.text.triton_poi_fused_add_convolution_relu_threshold_backward_2,"ax",@progbits
	.align	128
        .global         triton_poi_fused_add_convolution_relu_threshold_backward_2
        .type           triton_poi_fused_add_convolution_relu_threshold_backward_2,@function
        .size           triton_poi_fused_add_convolution_relu_threshold_backward_2,(.L_x_1 - triton_poi_fused_add_convolution_relu_threshold_backward_2)
        .other          triton_poi_fused_add_convolution_relu_threshold_backward_2,@"STO_CUDA_ENTRY STV_DEFAULT"
triton_poi_fused_add_convolution_relu_threshold_backward_2:
.text.triton_poi_fused_add_convolution_relu_threshold_backward_2:
[----:B------:R-:W0:Y:S02]  /*0000*/  LDC R1, c[0x0][0x28] ;  /* 0x00000a00ff017b82 */ /* 0x000e240000000800 */
[----:B------:R-:W1:Y:S01]  /*0010*/  S2R R0, SR_TID.X ;  /* 0x0000000000007919 */ /* 0x000e620000002100 */
[----:B------:R-:W-:Y:S01]  /*0020*/  CS2R R10, SRZ ;  /* 0x00000000000a7805 */ /* 0x000fe2000001ff00 */
[----:B------:R-:W-:Y:S01]  /*0030*/  ULDC.64 UR4, c[0x0][0x208] ;  /* 0x0000820000047ab9 */ /* 0x000fe20000000a00 */
[----:B------:R-:W-:Y:S01]  /*0040*/  CS2R R12, SRZ ;  /* 0x00000000000c7805 */ /* 0x000fe2000001ff00 */
[----:B------:R-:W2:Y:S01]  /*0050*/  S2R R5, SR_CTAID.X ;  /* 0x0000000000057919 */ /* 0x000ea20000002500 */
[----:B------:R-:W-:Y:S01]  /*0060*/  ULDC.64 UR6, c[0x0][0x228] ;  /* 0x00008a0000067ab9 */ /* 0x000fe20000000a00 */
[----:B-1----:R-:W-:Y:S01]  /*0070*/  IMAD.SHL.U32 R0, R0, 0x2, RZ ;  /* 0x0000000200007824 */ /* 0x002fe200078e00ff */
[----:B--2---:R-:W-:-:S04]  /*0080*/  SHF.R.S32.HI R3, RZ, 0x17, R5 ;  /* 0x00000017ff037819 */ /* 0x004fc80000011405 */
[----:B------:R-:W-:Y:S02]  /*0090*/  LOP3.LUT R0, R0, 0xfe, RZ, 0xc0, !PT ;  /* 0x000000fe00007812 */ /* 0x000fe400078ec0ff */
[----:B------:R-:W-:-:S03]  /*00a0*/  SGXT R3, R3, 0x1 ;  /* 0x000000010303781a */ /* 0x000fc60000000200 */
[----:B------:R-:W-:Y:S02]  /*00b0*/  IMAD R0, R5, 0x100, R0 ;  /* 0x0000010005007824 */ /* 0x000fe400078e0200 */
[----:B------:R-:W1:Y:S03]  /*00c0*/  LDC.64 R4, c[0x0][0x218] ;  /* 0x00008600ff047b82 */ /* 0x000e660000000a00 */
[----:B------:R-:W-:Y:S02]  /*00d0*/  LEA.HI R6, R3, R0, RZ, 0x4 ;  /* 0x0000000003067211 */ /* 0x000fe400078f20ff */
[----:B------:R-:W-:Y:S02]  /*00e0*/  ISETP.GE.AND P0, PT, R0, 0x100, PT ;  /* 0x000001000000780c */ /* 0x000fe40003f06270 */
[----:B------:R-:W-:Y:S01]  /*00f0*/  SHF.R.S32.HI R8, RZ, 0x4, R6 ;  /* 0x00000004ff087819 */ /* 0x000fe20000011406 */
[----:B------:R-:W2:Y:S03]  /*0100*/  LDC.64 R2, c[0x0][0x210] ;  /* 0x00008400ff027b82 */ /* 0x000ea60000000a00 */
[----:B------:R-:W-:-:S04]  /*0110*/  LEA.HI R9, R8, R8, RZ, 0x2 ;  /* 0x0000000808097211 */ /* 0x000fc800078f10ff */
[----:B------:R-:W-:Y:S01]  /*0120*/  LOP3.LUT R9, R9, 0xfffffffc, RZ, 0xc0, !PT ;  /* 0xfffffffc09097812 */ /* 0x000fe200078ec0ff */
[----:B------:R-:W3:Y:S04]  /*0130*/  LDC.64 R6, c[0x0][0x220] ;  /* 0x00008800ff067b82 */ /* 0x000ee80000000a00 */
[----:B------:R-:W-:-:S04]  /*0140*/  IMAD.IADD R9, R8, 0x1, -R9 ;  /* 0x0000000108097824 */ /* 0x000fc800078e0a09 */
[----:B-1----:R-:W-:Y:S01]  /*0150*/  IMAD.WIDE R4, R9, 0x4, R4 ;  /* 0x0000000409047825 */ /* 0x002fe200078e0204 */
[----:B------:R-:W-:-:S04]  /*0160*/  CS2R R8, SRZ ;  /* 0x0000000000087805 */ /* 0x000fc8000001ff00 */
[----:B------:R-:W4:Y:S01]  /*0170*/  @!P0 LDG.E.EL R11, desc[UR4][R4.64] ;  /* 0x00000004040b8981 */ /* 0x000f22000c2e1900 */
[----:B--2---:R-:W-:-:S03]  /*0180*/  IMAD.WIDE R2, R0, 0x4, R2 ;  /* 0x0000000400027825 */ /* 0x004fc600078e0202 */
[----:B------:R-:W2:Y:S04]  /*0190*/  @!P0 LDG.E.EL R10, desc[UR4][R4.64] ;  /* 0x00000004040a8981 */ /* 0x000ea8000c2e1900 */
[----:B------:R-:W4:Y:S01]  /*01a0*/  @!P0 LDG.E.64 R8, desc[UR4][R2.64] ;  /* 0x0000000402088981 */ /* 0x000f22000c1e1b00 */
[----:B---3--:R-:W-:-:S05]  /*01b0*/  IMAD.WIDE R6, R0, 0x4, R6 ;  /* 0x0000000400067825 */ /* 0x008fca00078e0206 */
[----:B------:R-:W3:Y:S01]  /*01c0*/  @!P0 LDG.E.64 R12, desc[UR4][R6.64] ;  /* 0x00000004060c8981 */ /* 0x000ee2000c1e1b00 */
[----:B----4-:R-:W-:Y:S01]  /*01d0*/  FADD R11, R11, R8 ;  /* 0x000000080b0b7221 */ /* 0x010fe20000000000 */
[----:B--2---:R-:W-:-:S04]  /*01e0*/  FADD R10, R10, R9 ;  /* 0x000000090a0a7221 */ /* 0x004fc80000000000 */
[C---:B---3--:R-:W-:Y:S01]  /*01f0*/  FSETP.GEU.AND P2, PT, R11.reuse, -R12, PT ;  /* 0x8000000c0b00720b */ /* 0x048fe20003f4e000 */
[----:B------:R-:W-:Y:S01]  /*0200*/  FADD R11, R11, R12 ;  /* 0x0000000c0b0b7221 */ /* 0x000fe20000000000 */
[C---:B------:R-:W-:Y:S01]  /*0210*/  FADD R8, R10.reuse, R13 ;  /* 0x0000000d0a087221 */ /* 0x040fe20000000000 */
[----:B------:R-:W-:-:S03]  /*0220*/  FSETP.GEU.AND P1, PT, R10, -R13, PT ;  /* 0x8000000d0a00720b */ /* 0x000fc60003f2e000 */
[----:B------:R-:W-:Y:S02]  /*0230*/  FSEL R10, R11, RZ, P2 ;  /* 0x000000ff0b0a7208 */ /* 0x000fe40001000000 */
[----:B------:R-:W-:Y:S02]  /*0240*/  FSEL R11, R8, RZ, P1 ;  /* 0x000000ff080b7208 */ /* 0x000fe40000800000 */
[----:B------:R-:W-:Y:S02]  /*0250*/  FSETP.GTU.AND P3, PT, R10, RZ, PT ;  /* 0x000000ff0a00720b */ /* 0x000fe40003f6c000 */
[----:B------:R-:W-:Y:S02]  /*0260*/  FSETP.GTU.AND P2, PT, R11, RZ, PT ;  /* 0x000000ff0b00720b */ /* 0x000fe40003f4c000 */
[----:B------:R-:W-:Y:S02]  /*0270*/  IADD3 R4, P1, R0, UR6, RZ ;  /* 0x0000000600047c10 */ /* 0x000fe4000ff3e0ff */
[----:B------:R-:W-:-:S02]  /*0280*/  SEL R6, RZ, 0x1, P3 ;  /* 0x00000001ff067807 */ /* 0x000fc40001800000 */
[----:B------:R-:W-:Y:S01]  /*0290*/  SEL R7, RZ, 0x100, P2 ;  /* 0x00000100ff077807 */ /* 0x000fe20001000000 */
[----:B------:R1:W-:Y:S01]  /*02a0*/  @!P0 STG.E.64 desc[UR4][R2.64], R10 ;  /* 0x0000000a02008986 */ /* 0x0003e2000c101b04 */
[----:B------:R-:W-:-:S03]  /*02b0*/  LEA.HI.X.SX32 R5, R0, UR7, 0x1, P1 ;  /* 0x0000000700057c11 */ /* 0x000fc600088f0eff */
[----:B------:R-:W-:Y:S01]  /*02c0*/  IMAD.IADD R7, R6, 0x1, R7 ;  /* 0x0000000106077824 */ /* 0x000fe200078e0207 */
[----:B------:R-:W-:Y:S06]  /*02d0*/  @P0 EXIT ;  /* 0x000000000000094d */ /* 0x000fec0003800000 */
[----:B------:R-:W-:Y:S01]  /*02e0*/  STG.E.U16 desc[UR4][R4.64], R7 ;  /* 0x0000000704007986 */ /* 0x000fe2000c101504 */
[----:B------:R-:W-:Y:S05]  /*02f0*/  EXIT ;  /* 0x000000000000794d */ /* 0x000fea0003800000 */
.L_x_0:
[----:B------:R-:W-:-:S00]  /*0300*/  BRA `(.L_x_0) ;  /* 0xfffffffc00fc7947 */ /* 0x000fc0000383ffff */
[----:B------:R-:W-:-:S00]  /*0310*/  NOP ;  /* 0x0000000000007918 */ /* 0x000fc00000000000 */
        /* <DEDUP_REMOVED lines=14> */
.L_x_1:


//--------------------- .nv.constant0.triton_poi_fused_add_convolution_relu_threshold_backward_2 --------------------------
	.section	.nv.constant0.triton_poi_fused_add_convolution_relu_threshold_backward_2,"a",@progbits
	.sectionflags	@""
	.align	4
.nv.constant0.triton_poi_fused_add_convolution_relu_threshold_backward_2:
	.zero		564
